//
// Generated by NVIDIA NVVM Compiler
//
// Compiler Build ID: CL-36424714
// Cuda compilation tools, release 13.0, V13.0.88
// Based on NVVM 20.0.0
//

.version 9.0
.target sm_100
.address_size 64

	// .globl	test_basic_wmma

.visible .entry test_basic_wmma()
{


	ret;

}


// ===== COMPILED SASS (sm_100) =====

	.target	sm_100

	.elftype	@"ET_EXEC"


//--------------------- .note.nv.tkinfo           --------------------------
	.section	.note.nv.tkinfo,"",@"SHT_NOTE"
	.sectionflags	@"SHF_NOTE_NV_TKINFO"
	.tkinfo
        /*0018*/ 	.word	0x00000002
        /*0030*/ 	.string	""
        /*0030*/ 	.string	"ptxas"
        /*0030*/ 	.string	"Cuda compilation tools, release 13.0, V13.0.88"
        /*0030*/ 	.string	"Build cuda_13.0.r13.0/compiler.36424714_0"
        /*0030*/ 	.string	"-arch sm_100 -m 64 "



//--------------------- .note.nv.cuinfo           --------------------------
	.section	.note.nv.cuinfo,"",@"SHT_NOTE"
	.sectionflags	@"SHF_NOTE_NV_CUINFO"
        /*0018*/ 	.short	0x0002
        /*001a*/ 	.short	0x0064
        /*001c*/ 	.short	0x0082
	.zero		2


//--------------------- .nv.info                  --------------------------
	.section	.nv.info,"",@"SHT_CUDA_INFO"
	.align	4


	//----- nvinfo : EIATTR_REGCOUNT
	.align		4
        /*0000*/ 	.byte	0x04, 0x2f
        /*0002*/ 	.short	(.L_1 - .L_0)
	.align		4
.L_0:
        /*0004*/ 	.word	index@(test_basic_wmma)
        /*0008*/ 	.word	0x00000004


	//----- nvinfo : EIATTR_FRAME_SIZE
	.align		4
.L_1:
        /*000c*/ 	.byte	0x04, 0x11
        /*000e*/ 	.short	(.L_3 - .L_2)
	.align		4
.L_2:
        /*0010*/ 	.word	index@(test_basic_wmma)
        /*0014*/ 	.word	0x00000000


	//----- nvinfo : EIATTR_MIN_STACK_SIZE
	.align		4
.L_3:
        /*0018*/ 	.byte	0x04, 0x12
        /*001a*/ 	.short	(.L_5 - .L_4)
	.align		4
.L_4:
        /*001c*/ 	.word	index@(test_basic_wmma)
        /*0020*/ 	.word	0x00000000
.L_5:


//--------------------- .nv.compat                --------------------------
	.section	.nv.compat,"",@"SHT_CUDA_COMPAT_INFO"
	.align	4
        /*0000*/ 	.byte	0x02, 0x09, 0x00, 0x00, 0x02, 0x02, 0x01, 0x00, 0x02, 0x05, 0x05, 0x00, 0x03, 0x07, 0x01, 0x01
        /*0010*/ 	.byte	0x02, 0x03, 0x00, 0x00, 0x02, 0x06, 0x01, 0x00, 0x04, 0x0b, 0x08, 0x00, 0x09, 0x00, 0x00, 0x00
        /*0020*/ 	.byte	0x00, 0x00, 0x00, 0x00


//--------------------- .nv.info.test_basic_wmma  --------------------------
	.section	.nv.info.test_basic_wmma,"",@"SHT_CUDA_INFO"
	.sectionflags	@""
	.align	4


	//----- nvinfo : EIATTR_CUDA_API_VERSION
	.align		4
        /*0000*/ 	.byte	0x04, 0x37
        /*0002*/ 	.short	(.L_7 - .L_6)
.L_6:
        /*0004*/ 	.word	0x00000082


	//----- nvinfo : EIATTR_SPARSE_MMA_MASK
	.align		4
.L_7:
        /*0008*/ 	.byte	0x03, 0x50
        /*000a*/ 	.short	0x0000


	//----- nvinfo : EIATTR_MAXREG_COUNT
	.align		4
        /*000c*/ 	.byte	0x03, 0x1b
        /*000e*/ 	.short	0x00ff


	//----- nvinfo : EIATTR_MERCURY_ISA_VERSION
	.align		4
        /*0010*/ 	.byte	0x03, 0x5f
        /*0012*/ 	.short	0x0101


	//----- nvinfo : EIATTR_VRC_CTA_INIT_COUNT
	.align		4
        /*0014*/ 	.byte	0x02, 0x4a
	.zero		1
	.zero		1


	//----- nvinfo : EIATTR_EXIT_INSTR_OFFSETS
	.align		4
        /*0018*/ 	.byte	0x04, 0x1c
        /*001a*/ 	.short	(.L_9 - .L_8)


	//   ....[0]....
.L_8:
        /*001c*/ 	.word	0x00000010


	//----- nvinfo : EIATTR_SW_WAR
	.align		4
.L_9:
        /*0020*/ 	.byte	0x04, 0x36
        /*0022*/ 	.short	(.L_11 - .L_10)
.L_10:
        /*0024*/ 	.word	0x00000008
.L_11:


//--------------------- .nv.callgraph             --------------------------
	.section	.nv.callgraph,"",@"SHT_CUDA_CALLGRAPH"
	.align	4
	.sectionentsize	8
	.align		4
        /*0000*/ 	.word	0x00000000
	.align		4
        /*0004*/ 	.word	0xffffffff
	.align		4
        /*0008*/ 	.word	0x00000000
	.align		4
        /*000c*/ 	.word	0xfffffffe
	.align		4
        /*0010*/ 	.word	0x00000000
	.align		4
        /*0014*/ 	.word	0xfffffffd
	.align		4
        /*0018*/ 	.word	0x00000000
	.align		4
        /*001c*/ 	.word	0xfffffffc


//--------------------- .text.test_basic_wmma     --------------------------
	.section	.text.test_basic_wmma,"ax",@progbits
	.align	128
        .global         test_basic_wmma
        .type           test_basic_wmma,@function
        .size           test_basic_wmma,(.L_x_1 - test_basic_wmma)
        .other          test_basic_wmma,@"STO_CUDA_ENTRY STV_DEFAULT"
test_basic_wmma:
.text.test_basic_wmma:
[----:B------:R-:W-:Y:S01]  /*0000*/  LDC R1, c[0x0][0x37c] ;  /* 0x0000df00ff017b82 */ /* 0x000fe20000000800 */
[----:B------:R-:W-:Y:S05]  /*0010*/  EXIT ;  /* 0x000000000000794d */ /* 0x000fea0003800000 */
.L_x_0:
[----:B------:R-:W-:-:S00]  /*0020*/  BRA `(.L_x_0) ;  /* 0xfffffffc00fc7947 */ /* 0x000fc0000383ffff */
[----:B------:R-:W-:-:S00]  /*0030*/  NOP ;  /* 0x0000000000007918 */ /* 0x000fc00000000000 */
        /* <DEDUP_REMOVED lines=12> */
.L_x_1:


//--------------------- .nv.shared.reserved.0     --------------------------
	.section	.nv.shared.reserved.0,"aw",@nobits
	.weak		__nv_reservedSMEM_offset_0_alias
	.size		__nv_reservedSMEM_offset_0_alias, 0, 64
	.other		__nv_reservedSMEM_offset_0_alias,@"STO_CUDA_RESERVED_SHARED STV_DEFAULT"
__nv_reservedSMEM_offset_0_alias:
	.zero		0
	.zero		64


//--------------------- .nv.constant0.test_basic_wmma --------------------------
	.section	.nv.constant0.test_basic_wmma,"a",@progbits
	.sectionflags	@""
	.align	4
.nv.constant0.test_basic_wmma:
	.zero		896


//--------------------- SYMBOLS --------------------------

	.type		.nv.reservedSmem.offset0,@object
	.size		.nv.reservedSmem.offset0,0x4
